	.headerflags	@"EF_CUDA_TEXMODE_UNIFIED EF_CUDA_64BIT_ADDRESS EF_CUDA_ACCELERATORS EF_CUDA_SM90 EF_CUDA_VIRTUAL_SM(EF_CUDA_SM90)"
	.elftype	@"ET_EXEC"


//--------------------- .nv.info                  --------------------------
	.section	.nv.info,"",@"SHT_CUDA_INFO"
	.align	4


	//----- nvinfo : EIATTR_REGCOUNT
	.align		4
        /*0000*/ 	.byte	0x04, 0x2f
        /*0002*/ 	.short	(.L_1 - .L_0)
	.align		4
.L_0:
        /*0004*/ 	.word	index@(triton_poi_fused_convolution_33)
        /*0008*/ 	.word	0x0000001c


	//----- nvinfo : EIATTR_MIN_STACK_SIZE
	.align		4
.L_1:
        /*000c*/ 	.byte	0x04, 0x12
        /*000e*/ 	.short	(.L_3 - .L_2)
	.align		4
.L_2:
        /*0010*/ 	.word	index@(triton_poi_fused_convolution_33)
        /*0014*/ 	.word	0x00000000


	//----- nvinfo : EIATTR_FRAME_SIZE
	.align		4
.L_3:
        /*0018*/ 	.byte	0x04, 0x11
        /*001a*/ 	.short	(.L_5 - .L_4)
	.align		4
.L_4:
        /*001c*/ 	.word	index@(triton_poi_fused_convolution_33)
        /*0020*/ 	.word	0x00000000


	//----- nvinfo : EIATTR_MIN_STACK_SIZE
	.align		4
.L_5:
        /*0024*/ 	.byte	0x04, 0x12
        /*0026*/ 	.short	(.L_7 - .L_6)
	.align		4
.L_6:
        /*0028*/ 	.word	index@(triton_poi_fused_convolution_33)
        /*002c*/ 	.word	0x00000000
.L_7:


//--------------------- .nv.info.triton_poi_fused_convolution_33 --------------------------
	.section	.nv.info.triton_poi_fused_convolution_33,"",@"SHT_CUDA_INFO"
	.sectionflags	@""
	.align	4


	//----- nvinfo : EIATTR_CUDA_API_VERSION
	.align		4
        /*0000*/ 	.byte	0x04, 0x37
        /*0002*/ 	.short	(.L_9 - .L_8)
.L_8:
        /*0004*/ 	.word	0x0000007c


	//----- nvinfo : EIATTR_KPARAM_INFO
	.align		4
.L_9:
        /*0008*/ 	.byte	0x04, 0x17
        /*000a*/ 	.short	(.L_11 - .L_10)
.L_10:
        /*000c*/ 	.word	0x00000000
        /*0010*/ 	.short	0x0004
        /*0012*/ 	.short	0x001c
        /*0014*/ 	.byte	0x00, 0xf0, 0x11, 0x00


	//----- nvinfo : EIATTR_KPARAM_INFO
	.align		4
.L_11:
        /*0018*/ 	.byte	0x04, 0x17
        /*001a*/ 	.short	(.L_13 - .L_12)
.L_12:
        /*001c*/ 	.word	0x00000000
        /*0020*/ 	.short	0x0003
        /*0022*/ 	.short	0x0018
        /*0024*/ 	.byte	0x00, 0xf0, 0x11, 0x00


	//----- nvinfo : EIATTR_KPARAM_INFO
	.align		4
.L_13:
        /*0028*/ 	.byte	0x04, 0x17
        /*002a*/ 	.short	(.L_15 - .L_14)
.L_14:
        /*002c*/ 	.word	0x00000000
        /*0030*/ 	.short	0x0002
        /*0032*/ 	.short	0x0010
        /*0034*/ 	.byte	0x00, 0xf4, 0x21, 0x00


	//----- nvinfo : EIATTR_KPARAM_INFO
	.align		4
.L_15:
        /*0038*/ 	.byte	0x04, 0x17
        /*003a*/ 	.short	(.L_17 - .L_16)
.L_16:
        /*003c*/ 	.word	0x00000000
        /*0040*/ 	.short	0x0001
        /*0042*/ 	.short	0x0008
        /*0044*/ 	.byte	0x00, 0xf4, 0x21, 0x00


	//----- nvinfo : EIATTR_KPARAM_INFO
	.align		4
.L_17:
        /*0048*/ 	.byte	0x04, 0x17
        /*004a*/ 	.short	(.L_19 - .L_18)
.L_18:
        /*004c*/ 	.word	0x00000000
        /*0050*/ 	.short	0x0000
        /*0052*/ 	.short	0x0000
        /*0054*/ 	.byte	0x00, 0xf4, 0x21, 0x00


	//----- nvinfo : EIATTR_SPARSE_MMA_MASK
	.align		4
.L_19:
        /*0058*/ 	.byte	0x03, 0x50
        /*005a*/ 	.short	0x0000


	//----- nvinfo : EIATTR_MAXREG_COUNT
	.align		4
        /*005c*/ 	.byte	0x03, 0x1b
        /*005e*/ 	.short	0x00ff


	//----- nvinfo : EIATTR_EXIT_INSTR_OFFSETS
	.align		4
        /*0060*/ 	.byte	0x04, 0x1c
        /*0062*/ 	.short	(.L_21 - .L_20)


	//   ....[0]....
.L_20:
        /*0064*/ 	.word	0x00000570


	//   ....[1]....
        /*0068*/ 	.word	0x00000590


	//----- nvinfo : EIATTR_REQNTID
	.align		4
.L_21:
        /*006c*/ 	.byte	0x04, 0x10
        /*006e*/ 	.short	(.L_23 - .L_22)
.L_22:
        /*0070*/ 	.word	0x00000080
        /*0074*/ 	.word	0x00000001
        /*0078*/ 	.word	0x00000001


	//----- nvinfo : EIATTR_CBANK_PARAM_SIZE
	.align		4
.L_23:
        /*007c*/ 	.byte	0x03, 0x19
        /*007e*/ 	.short	0x0020


	//----- nvinfo : EIATTR_PARAM_CBANK
	.align		4
        /*0080*/ 	.byte	0x04, 0x0a
        /*0082*/ 	.short	(.L_25 - .L_24)
	.align		4
.L_24:
        /*0084*/ 	.word	index@(.nv.constant0.triton_poi_fused_convolution_33)
        /*0088*/ 	.short	0x0210
        /*008a*/ 	.short	0x0020


	//----- nvinfo : EIATTR_SW_WAR
	.align		4
.L_25:
        /*008c*/ 	.byte	0x04, 0x36
        /*008e*/ 	.short	(.L_27 - .L_26)
.L_26:
        /*0090*/ 	.word	0x00000008
.L_27:


//--------------------- .nv.callgraph             --------------------------
	.section	.nv.callgraph,"",@"SHT_CUDA_CALLGRAPH"
	.align	4
	.sectionentsize	8
	.align		4
        /*0000*/ 	.word	0x00000000
	.align		4
        /*0004*/ 	.word	0xffffffff
	.align		4
        /*0008*/ 	.word	0x00000000
	.align		4
        /*000c*/ 	.word	0xfffffffe
	.align		4
        /*0010*/ 	.word	0x00000000
	.align		4
        /*0014*/ 	.word	0xfffffffd
	.align		4
        /*0018*/ 	.word	0x00000000
	.align		4
        /*001c*/ 	.word	0xfffffffc


//--------------------- .text.triton_poi_fused_convolution_33 --------------------------
	.section	.text.triton_poi_fused_convolution_33,"ax",@progbits
	.sectionflags	@"SHF_BARRIERS=1"
	.align	128
        .global         triton_poi_fused_convolution_33
        .type           triton_poi_fused_convolution_33,@function
        .size           triton_poi_fused_convolution_33,(.L_x_1 - triton_poi_fused_convolution_33)
        .other          triton_poi_fused_convolution_33,@"STO_CUDA_ENTRY STV_DEFAULT"
triton_poi_fused_convolution_33:
.text.triton_poi_fused_convolution_33:
[----:B------:R-:W0:Y:S02]  /*0000*/  LDC R1, c[0x0][0x28] ;  /* 0x00000a00ff017b82 */ /* 0x000e240000000800 */
[----:B------:R-:W1:Y:S01]  /*0010*/  S2R R2, SR_TID.X ;  /* 0x0000000000027919 */ /* 0x000e620000002100 */
[----:B------:R-:W2:Y:S01]  /*0020*/  LDC.64 R4, c[0x0][0x210] ;  /* 0x00008400ff047b82 */ /* 0x000ea20000000a00 */
[----:B------:R-:W-:Y:S02]  /*0030*/  CS2R R8, SRZ ;  /* 0x0000000000087805 */ /* 0x000fe4000001ff00 */
[----:B------:R-:W-:Y:S01]  /*0040*/  CS2R R10, SRZ ;  /* 0x00000000000a7805 */ /* 0x000fe2000001ff00 */
[----:B------:R-:W3:Y:S01]  /*0050*/  S2R R0, SR_CTAID.X ;  /* 0x0000000000007919 */ /* 0x000ee20000002500 */
[----:B------:R-:W-:Y:S01]  /*0060*/  ULDC.64 UR6, c[0x0][0x208] ;  /* 0x0000820000067ab9 */ /* 0x000fe20000000a00 */
[----:B------:R-:W-:Y:S01]  /*0070*/  CS2R R12, SRZ ;  /* 0x00000000000c7805 */ /* 0x000fe2000001ff00 */
[----:B------:R-:W4:Y:S01]  /*0080*/  S2R R3, SR_CTAID.Y ;  /* 0x0000000000037919 */ /* 0x000f220000002600 */
[----:B------:R-:W-:Y:S02]  /*0090*/  CS2R R14, SRZ ;  /* 0x00000000000e7805 */ /* 0x000fe4000001ff00 */
[----:B-1----:R-:W-:Y:S01]  /*00a0*/  SHF.R.U32.HI R19, RZ, 0x2, R2 ;  /* 0x00000002ff137819 */ /* 0x002fe20000011602 */
[----:B------:R-:W-:-:S02]  /*00b0*/  IMAD.SHL.U32 R21, R2, 0x4, RZ ;  /* 0x0000000402157824 */ /* 0x000fc400078e00ff */
[----:B---3--:R-:W-:Y:S01]  /*00c0*/  IMAD.SHL.U32 R0, R0, 0x10, RZ ;  /* 0x0000001000007824 */ /* 0x008fe200078e00ff */
[----:B------:R-:W-:Y:S01]  /*00d0*/  SGXT.U32 R19, R19, 0x5 ;  /* 0x000000051313781a */ /* 0x000fe20000000000 */
[----:B----4-:R-:W-:-:S03]  /*00e0*/  IMAD.SHL.U32 R20, R3, 0x40, RZ ;  /* 0x0000004003147824 */ /* 0x010fc600078e00ff */
[----:B------:R-:W-:Y:S02]  /*00f0*/  LOP3.LUT R7, R0, 0xc, R21, 0xf8, !PT ;  /* 0x0000000c00077812 */ /* 0x000fe400078ef815 */
[----:B------:R-:W-:Y:S02]  /*0100*/  LOP3.LUT R6, R20, R19, RZ, 0xfc, !PT ;  /* 0x0000001314067212 */ /* 0x000fe400078efcff */
[----:B------:R-:W-:-:S03]  /*0110*/  ISETP.GE.AND P0, PT, R7, 0x10, PT ;  /* 0x000000100700780c */ /* 0x000fc60003f06270 */
[----:B------:R-:W-:-:S04]  /*0120*/  IMAD R7, R6, 0x10, R7 ;  /* 0x0000001006077824 */ /* 0x000fc800078e0207 */
[C---:B------:R-:W-:Y:S02]  /*0130*/  VIADD R17, R7.reuse, 0x200 ;  /* 0x0000020007117836 */ /* 0x040fe40000000000 */
[----:B--2---:R-:W-:-:S04]  /*0140*/  IMAD.WIDE R6, R7, 0x4, R4 ;  /* 0x0000000407067825 */ /* 0x004fc800078e0204 */
[----:B------:R-:W-:Y:S01]  /*0150*/  IMAD.WIDE R16, R17, 0x4, R4 ;  /* 0x0000000411107825 */ /* 0x000fe200078e0204 */
[----:B------:R1:W2:Y:S04]  /*0160*/  @!P0 LDG.E.EL.128 R8, desc[UR6][R6.64] ;  /* 0x0000000606088981 */ /* 0x0002a8000c2e1d00 */
[----:B------:R3:W4:Y:S01]  /*0170*/  @!P0 LDG.E.EL.128 R12, desc[UR6][R16.64] ;  /* 0x00000006100c8981 */ /* 0x000722000c2e1d00 */
[----:B------:R-:W5:Y:S01]  /*0180*/  S2UR UR5, SR_CgaCtaId ;  /* 0x00000000000579c3 */ /* 0x000f620000008800 */
[----:B------:R-:W-:Y:S01]  /*0190*/  IMAD.SHL.U32 R5, R2, 0x100, RZ ;  /* 0x0000010002057824 */ /* 0x000fe200078e00ff */
[----:B------:R-:W-:Y:S01]  /*01a0*/  UMOV UR4, 0x400 ;  /* 0x0000040000047882 */ /* 0x000fe20000000000 */
[----:B------:R-:W-:Y:S02]  /*01b0*/  SHF.R.U32.HI R4, RZ, 0x2, R2 ;  /* 0x00000002ff047819 */ /* 0x000fe40000011602 */
[----:B------:R-:W-:-:S02]  /*01c0*/  SHF.R.S32.HI R3, RZ, 0x19, R3 ;  /* 0x00000019ff037819 */ /* 0x000fc40000011403 */
[----:B------:R-:W-:Y:S02]  /*01d0*/  LOP3.LUT R18, R5, 0x300, RZ, 0xc0, !PT ;  /* 0x0000030005127812 */ /* 0x000fe400078ec0ff */
[----:B------:R-:W-:Y:S02]  /*01e0*/  LOP3.LUT R5, R4, 0x1c, RZ, 0xc0, !PT ;  /* 0x0000001c04057812 */ /* 0x000fe400078ec0ff */
[C---:B------:R-:W-:Y:S02]  /*01f0*/  LOP3.LUT R19, R18.reuse, R19, RZ, 0xfc, !PT ;  /* 0x0000001312137212 */ /* 0x040fe400078efcff */
[C---:B-1----:R-:W-:Y:S02]  /*0200*/  LOP3.LUT R6, R18.reuse, 0x40, RZ, 0xfc, !PT ;  /* 0x0000004012067812 */ /* 0x042fe400078efcff */
[C---:B---3--:R-:W-:Y:S02]  /*0210*/  LOP3.LUT R16, R18.reuse, 0x80, RZ, 0xfc, !PT ;  /* 0x0000008012107812 */ /* 0x048fe400078efcff */
[----:B------:R-:W-:-:S02]  /*0220*/  LOP3.LUT R22, R18, 0xc0, RZ, 0xfc, !PT ;  /* 0x000000c012167812 */ /* 0x000fc400078efcff */
[-C--:B------:R-:W-:Y:S02]  /*0230*/  LEA.HI R18, R18, R19.reuse, RZ, 0x1c ;  /* 0x0000001312127211 */ /* 0x080fe400078fe0ff */
[-C--:B------:R-:W-:Y:S02]  /*0240*/  LEA.HI R6, R6, R19.reuse, RZ, 0x1c ;  /* 0x0000001306067211 */ /* 0x080fe400078fe0ff */
[-C--:B------:R-:W-:Y:S01]  /*0250*/  LEA.HI R16, R16, R19.reuse, RZ, 0x1c ;  /* 0x0000001310107211 */ /* 0x080fe200078fe0ff */
[----:B-----5:R-:W-:Y:S01]  /*0260*/  UPRMT UR4, UR5, 0x654, UR4 ;  /* 0x0000065405047896 */ /* 0x020fe20008000004 */
[----:B------:R-:W-:Y:S02]  /*0270*/  LEA.HI R19, R22, R19, RZ, 0x1c ;  /* 0x0000001316137211 */ /* 0x000fe400078fe0ff */
[----:B------:R-:W-:Y:S02]  /*0280*/  LOP3.LUT R4, R21, 0x1fc, RZ, 0xc0, !PT ;  /* 0x000001fc15047812 */ /* 0x000fe400078ec0ff */
[----:B------:R-:W-:-:S02]  /*0290*/  LOP3.LUT R20, R20, 0x3c, R21, 0xf8, !PT ;  /* 0x0000003c14147812 */ /* 0x000fc400078ef815 */
[----:B------:R-:W-:Y:S01]  /*02a0*/  LEA R23, R18, UR4, 0x2 ;  /* 0x0000000412177c11 */ /* 0x000fe2000f8e10ff */
[----:B------:R-:W-:Y:S01]  /*02b0*/  IMAD.IADD R5, R4, 0x1, R5 ;  /* 0x0000000104057824 */ /* 0x000fe200078e0205 */
[----:B------:R-:W-:Y:S02]  /*02c0*/  LEA R22, R6, UR4, 0x2 ;  /* 0x0000000406167c11 */ /* 0x000fe4000f8e10ff */
[----:B------:R-:W-:Y:S02]  /*02d0*/  LEA R25, R16, UR4, 0x2 ;  /* 0x0000000410197c11 */ /* 0x000fe4000f8e10ff */
[----:B------:R-:W-:Y:S02]  /*02e0*/  LEA R24, R19, UR4, 0x2 ;  /* 0x0000000413187c11 */ /* 0x000fe4000f8e10ff */
[----:B------:R-:W-:Y:S02]  /*02f0*/  LOP3.LUT R7, R4, 0x200, RZ, 0xfc, !PT ;  /* 0x0000020004077812 */ /* 0x000fe400078efcff */
[----:B------:R-:W-:-:S02]  /*0300*/  LEA R16, R5, UR4, 0x2 ;  /* 0x0000000405107c11 */ /* 0x000fc4000f8e10ff */
[----:B------:R-:W-:-:S04]  /*0310*/  SHF.R.U32.HI R7, RZ, 0x4, R7 ;  /* 0x00000004ff077819 */ /* 0x000fc80000011607 */
[----:B------:R-:W-:-:S05]  /*0320*/  LOP3.LUT R7, R7, 0x3c, RZ, 0xc0, !PT ;  /* 0x0000003c07077812 */ /* 0x000fca00078ec0ff */
[----:B------:R-:W-:-:S05]  /*0330*/  IMAD.IADD R7, R4, 0x1, R7 ;  /* 0x0000000104077824 */ /* 0x000fca00078e0207 */
[----:B------:R-:W-:Y:S01]  /*0340*/  LEA R7, R7, UR4, 0x2 ;  /* 0x0000000407077c11 */ /* 0x000fe2000f8e10ff */
[----:B--2---:R-:W-:Y:S04]  /*0350*/  STS [R23], R8 ;  /* 0x0000000817007388 */ /* 0x004fe80000000800 */
[----:B------:R1:W-:Y:S04]  /*0360*/  STS [R22+0x100], R9 ;  /* 0x0001000916007388 */ /* 0x0003e80000000800 */
[----:B------:R-:W-:Y:S04]  /*0370*/  STS [R25+0x200], R10 ;  /* 0x0002000a19007388 */ /* 0x000fe80000000800 */
[----:B------:R2:W-:Y:S01]  /*0380*/  STS [R24+0x300], R11 ;  /* 0x0003000b18007388 */ /* 0x0005e20000000800 */
[----:B-1----:R-:W1:Y:S03]  /*0390*/  LDC.64 R8, c[0x0][0x218] ;  /* 0x00008600ff087b82 */ /* 0x002e660000000a00 */
[----:B----4-:R3:W-:Y:S04]  /*03a0*/  STS [R23+0x80], R12 ;  /* 0x0000800c17007388 */ /* 0x0107e80000000800 */
[----:B------:R4:W-:Y:S01]  /*03b0*/  STS [R22+0x180], R13 ;  /* 0x0001800d16007388 */ /* 0x0009e20000000800 */
[----:B--2---:R-:W-:-:S03]  /*03c0*/  SGXT R11, R3, 0x1 ;  /* 0x00000001030b781a */ /* 0x004fc60000000200 */
[----:B------:R-:W-:Y:S01]  /*03d0*/  STS [R25+0x280], R14 ;  /* 0x0002800e19007388 */ /* 0x000fe20000000800 */
[----:B---3--:R-:W-:-:S03]  /*03e0*/  SHF.R.U32.HI R12, RZ, 0x4, R2 ;  /* 0x00000004ff0c7819 */ /* 0x008fc60000011602 */
[----:B------:R2:W-:Y:S01]  /*03f0*/  STS [R24+0x380], R15 ;  /* 0x0003800f18007388 */ /* 0x0005e20000000800 */
[----:B------:R-:W-:Y:S01]  /*0400*/  LEA.HI R10, R11, R20, RZ, 0xa ;  /* 0x000000140b0a7211 */ /* 0x000fe200078f50ff */
[----:B------:R-:W3:Y:S01]  /*0410*/  LDC.64 R2, c[0x0][0x220] ;  /* 0x00008800ff027b82 */ /* 0x000ee20000000a00 */
[----:B------:R-:W-:-:S07]  /*0420*/  SGXT.U32 R11, R12, 0x3 ;  /* 0x000000030c0b781a */ /* 0x000fce0000000000 */
[----:B------:R-:W-:Y:S01]  /*0430*/  BAR.SYNC.DEFER_BLOCKING 0x0 ;  /* 0x0000000000007b1d */ /* 0x000fe20000010000 */
[C---:B----4-:R-:W-:Y:S01]  /*0440*/  LOP3.LUT R13, R10.reuse, 0xfffffc00, RZ, 0xc0, !PT ;  /* 0xfffffc000a0d7812 */ /* 0x050fe200078ec0ff */
[----:B------:R-:W-:Y:S01]  /*0450*/  IMAD.SHL.U32 R12, R10, 0x10, RZ ;  /* 0x000000100a0c7824 */ /* 0x000fe200078e00ff */
[----:B------:R-:W-:-:S04]  /*0460*/  LOP3.LUT R11, R0, R11, RZ, 0xfc, !PT ;  /* 0x0000000b000b7212 */ /* 0x000fc800078efcff */
[----:B------:R-:W-:Y:S02]  /*0470*/  LOP3.LUT R12, R12, 0xffffc000, RZ, 0xc0, !PT ;  /* 0xffffc0000c0c7812 */ /* 0x000fe400078ec0ff */
[C---:B------:R-:W-:Y:S02]  /*0480*/  LOP3.LUT R0, R11.reuse, 0x8, RZ, 0xfc, !PT ;  /* 0x000000080b007812 */ /* 0x040fe400078efcff */
[----:B------:R-:W-:Y:S02]  /*0490*/  IADD3 R12, R12, R20, -R13 ;  /* 0x000000140c0c7210 */ /* 0x000fe40007ffe80d */
[C---:B------:R-:W-:Y:S02]  /*04a0*/  ISETP.GE.AND P0, PT, R11.reuse, 0x10, PT ;  /* 0x000000100b00780c */ /* 0x040fe40003f06270 */
[C---:B------:R-:W-:Y:S01]  /*04b0*/  ISETP.GE.AND P1, PT, R0.reuse, 0x10, PT ;  /* 0x000000100000780c */ /* 0x040fe20003f26270 */
[--C-:B------:R-:W-:Y:S02]  /*04c0*/  IMAD R13, R11, 0x400, R12.reuse ;  /* 0x000004000b0d7824 */ /* 0x100fe400078e020c */
[----:B--2---:R-:W-:-:S02]  /*04d0*/  IMAD R15, R0, 0x400, R12 ;  /* 0x00000400000f7824 */ /* 0x004fc400078e020c */
[--C-:B-1----:R-:W-:Y:S01]  /*04e0*/  IMAD.WIDE R10, R13, 0x4, R8.reuse ;  /* 0x000000040d0a7825 */ /* 0x102fe200078e0208 */
[----:B------:R-:W1:Y:S03]  /*04f0*/  LDS.128 R16, [R16] ;  /* 0x0000000010107984 */ /* 0x000e660000000c00 */
[----:B------:R-:W-:Y:S01]  /*0500*/  IMAD.WIDE R8, R15, 0x4, R8 ;  /* 0x000000040f087825 */ /* 0x000fe200078e0208 */
[----:B------:R-:W2:Y:S03]  /*0510*/  LDS.128 R4, [R7+0x800] ;  /* 0x0008000007047984 */ /* 0x000ea60000000c00 */
[----:B---3--:R-:W-:-:S04]  /*0520*/  IMAD.WIDE R12, R13, 0x4, R2 ;  /* 0x000000040d0c7825 */ /* 0x008fc800078e0202 */
[----:B------:R-:W-:Y:S01]  /*0530*/  IMAD.WIDE R2, R15, 0x4, R2 ;  /* 0x000000040f027825 */ /* 0x000fe200078e0202 */
[----:B-1----:R1:W-:Y:S04]  /*0540*/  @!P0 STG.E.128 desc[UR6][R10.64], R16 ;  /* 0x000000100a008986 */ /* 0x0023e8000c101d06 */
[----:B--2---:R1:W-:Y:S04]  /*0550*/  @!P1 STG.E.128 desc[UR6][R8.64], R4 ;  /* 0x0000000408009986 */ /* 0x0043e8000c101d06 */
[----:B------:R1:W-:Y:S01]  /*0560*/  @!P0 STG.E.128 desc[UR6][R12.64], R16 ;  /* 0x000000100c008986 */ /* 0x0003e2000c101d06 */
[----:B------:R-:W-:Y:S05]  /*0570*/  @P1 EXIT ;  /* 0x000000000000194d */ /* 0x000fea0003800000 */
[----:B------:R-:W-:Y:S01]  /*0580*/  STG.E.128 desc[UR6][R2.64], R4 ;  /* 0x0000000402007986 */ /* 0x000fe2000c101d06 */
[----:B------:R-:W-:Y:S05]  /*0590*/  EXIT ;  /* 0x000000000000794d */ /* 0x000fea0003800000 */
.L_x_0:
[----:B------:R-:W-:-:S00]  /*05a0*/  BRA `(.L_x_0) ;  /* 0xfffffffc00fc7947 */ /* 0x000fc0000383ffff */
[----:B------:R-:W-:-:S00]  /*05b0*/  NOP ;  /* 0x0000000000007918 */ /* 0x000fc00000000000 */
        /* <DEDUP_REMOVED lines=12> */
.L_x_1:


//--------------------- .nv.shared.triton_poi_fused_convolution_33 --------------------------
	.section	.nv.shared.triton_poi_fused_convolution_33,"aw",@nobits
	.sectionflags	@""
	.align	16
	.zero		1024


//--------------------- .nv.constant0.triton_poi_fused_convolution_33 --------------------------
	.section	.nv.constant0.triton_poi_fused_convolution_33,"a",@progbits
	.sectionflags	@""
	.align	4
.nv.constant0.triton_poi_fused_convolution_33:
	.zero		560
